//
// Generated by NVIDIA NVVM Compiler
//
// Compiler Build ID: CL-36424714
// Cuda compilation tools, release 13.0, V13.0.88
// Based on NVVM 20.0.0
//

.version 9.0
.target sm_100
.address_size 64

	// .globl	_Z9matix_gpuPiS_S_iii
.global .attribute(.managed) .align 4 .b8 a[2000000];
.global .attribute(.managed) .align 4 .b8 b[2000000];
.global .attribute(.managed) .align 4 .b8 c[4000000];
// _ZZ9matix_gpuPiS_S_iiiE6a_tile has been demoted
// _ZZ9matix_gpuPiS_S_iiiE6b_tile has been demoted
// _ZZ5transPA500_iPA1000_iE4tile has been demoted
// _ZZ7sum_gpuPiS_iE4tile has been demoted

.visible .entry _Z9matix_gpuPiS_S_iii(
	.param .u64 .ptr .align 1 _Z9matix_gpuPiS_S_iii_param_0,
	.param .u64 .ptr .align 1 _Z9matix_gpuPiS_S_iii_param_1,
	.param .u64 .ptr .align 1 _Z9matix_gpuPiS_S_iii_param_2,
	.param .u32 _Z9matix_gpuPiS_S_iii_param_3,
	.param .u32 _Z9matix_gpuPiS_S_iii_param_4,
	.param .u32 _Z9matix_gpuPiS_S_iii_param_5
)
{
	.reg .pred 	%p<12>;
	.reg .b32 	%r<106>;
	.reg .b64 	%rd<13>;
	// demoted variable
	.shared .align 4 .b8 _ZZ9matix_gpuPiS_S_iiiE6a_tile[1024];
	// demoted variable
	.shared .align 4 .b8 _ZZ9matix_gpuPiS_S_iiiE6b_tile[1024];
	ld.param.u64 	%rd3, [_Z9matix_gpuPiS_S_iii_param_0];
	ld.param.u64 	%rd4, [_Z9matix_gpuPiS_S_iii_param_1];
	ld.param.u64 	%rd5, [_Z9matix_gpuPiS_S_iii_param_2];
	ld.param.u32 	%r30, [_Z9matix_gpuPiS_S_iii_param_3];
	ld.param.u32 	%r31, [_Z9matix_gpuPiS_S_iii_param_4];
	ld.param.u32 	%r32, [_Z9matix_gpuPiS_S_iii_param_5];
	mov.u32 	%r34, %ctaid.y;
	mov.u32 	%r35, %ntid.y;
	mov.u32 	%r99, %tid.y;
	mad.lo.s32 	%r2, %r34, %r35, %r99;
	mov.u32 	%r36, %ctaid.x;
	mov.u32 	%r37, %ntid.x;
	mov.u32 	%r97, %tid.x;
	mad.lo.s32 	%r4, %r36, %r37, %r97;
	setp.lt.s32 	%p1, %r31, -15;
	mov.b32 	%r105, 0;
	@%p1 bra 	$L__BB0_7;
	shr.s32 	%r39, %r31, 31;
	shr.u32 	%r40, %r39, 28;
	add.s32 	%r41, %r31, %r40;
	shr.s32 	%r42, %r41, 4;
	neg.s32 	%r101, %r42;
	shl.b32 	%r43, %r99, 6;
	mov.u32 	%r44, _ZZ9matix_gpuPiS_S_iiiE6a_tile;
	add.s32 	%r5, %r44, %r43;
	shl.b32 	%r45, %r97, 2;
	add.s32 	%r6, %r5, %r45;
	mov.u32 	%r46, _ZZ9matix_gpuPiS_S_iiiE6b_tile;
	add.s32 	%r8, %r46, %r45;
	add.s32 	%r7, %r8, %r43;
	mad.lo.s32 	%r100, %r99, %r32, %r4;
	shl.b32 	%r11, %r32, 4;
	mad.lo.s32 	%r98, %r31, %r2, %r97;
	cvta.to.global.u64 	%rd1, %rd3;
	cvta.to.global.u64 	%rd2, %rd4;
	mov.b32 	%r105, 0;
$L__BB0_2:
	setp.ge.s32 	%p2, %r2, %r30;
	setp.ge.u32 	%p3, %r97, %r31;
	mov.b32 	%r103, 0;
	or.pred  	%p4, %p3, %p2;
	@%p4 bra 	$L__BB0_4;
	mul.wide.u32 	%rd6, %r98, 4;
	add.s64 	%rd7, %rd1, %rd6;
	ld.global.u32 	%r103, [%rd7];
$L__BB0_4:
	setp.ge.s32 	%p5, %r4, %r32;
	st.shared.u32 	[%r6], %r103;
	setp.ge.u32 	%p6, %r99, %r31;
	mov.b32 	%r104, 0;
	or.pred  	%p7, %p5, %p6;
	@%p7 bra 	$L__BB0_6;
	mul.wide.u32 	%rd8, %r100, 4;
	add.s64 	%rd9, %rd2, %rd8;
	ld.global.u32 	%r104, [%rd9];
$L__BB0_6:
	st.shared.u32 	[%r7], %r104;
	bar.sync 	0;
	ld.shared.u32 	%r49, [%r5];
	ld.shared.u32 	%r50, [%r8];
	mad.lo.s32 	%r51, %r50, %r49, %r105;
	ld.shared.u32 	%r52, [%r5+4];
	ld.shared.u32 	%r53, [%r8+64];
	mad.lo.s32 	%r54, %r53, %r52, %r51;
	ld.shared.u32 	%r55, [%r5+8];
	ld.shared.u32 	%r56, [%r8+128];
	mad.lo.s32 	%r57, %r56, %r55, %r54;
	ld.shared.u32 	%r58, [%r5+12];
	ld.shared.u32 	%r59, [%r8+192];
	mad.lo.s32 	%r60, %r59, %r58, %r57;
	ld.shared.u32 	%r61, [%r5+16];
	ld.shared.u32 	%r62, [%r8+256];
	mad.lo.s32 	%r63, %r62, %r61, %r60;
	ld.shared.u32 	%r64, [%r5+20];
	ld.shared.u32 	%r65, [%r8+320];
	mad.lo.s32 	%r66, %r65, %r64, %r63;
	ld.shared.u32 	%r67, [%r5+24];
	ld.shared.u32 	%r68, [%r8+384];
	mad.lo.s32 	%r69, %r68, %r67, %r66;
	ld.shared.u32 	%r70, [%r5+28];
	ld.shared.u32 	%r71, [%r8+448];
	mad.lo.s32 	%r72, %r71, %r70, %r69;
	ld.shared.u32 	%r73, [%r5+32];
	ld.shared.u32 	%r74, [%r8+512];
	mad.lo.s32 	%r75, %r74, %r73, %r72;
	ld.shared.u32 	%r76, [%r5+36];
	ld.shared.u32 	%r77, [%r8+576];
	mad.lo.s32 	%r78, %r77, %r76, %r75;
	ld.shared.u32 	%r79, [%r5+40];
	ld.shared.u32 	%r80, [%r8+640];
	mad.lo.s32 	%r81, %r80, %r79, %r78;
	ld.shared.u32 	%r82, [%r5+44];
	ld.shared.u32 	%r83, [%r8+704];
	mad.lo.s32 	%r84, %r83, %r82, %r81;
	ld.shared.u32 	%r85, [%r5+48];
	ld.shared.u32 	%r86, [%r8+768];
	mad.lo.s32 	%r87, %r86, %r85, %r84;
	ld.shared.u32 	%r88, [%r5+52];
	ld.shared.u32 	%r89, [%r8+832];
	mad.lo.s32 	%r90, %r89, %r88, %r87;
	ld.shared.u32 	%r91, [%r5+56];
	ld.shared.u32 	%r92, [%r8+896];
	mad.lo.s32 	%r93, %r92, %r91, %r90;
	ld.shared.u32 	%r94, [%r5+60];
	ld.shared.u32 	%r95, [%r8+960];
	mad.lo.s32 	%r105, %r95, %r94, %r93;
	bar.sync 	0;
	add.s32 	%r101, %r101, 1;
	add.s32 	%r100, %r100, %r11;
	add.s32 	%r99, %r99, 16;
	add.s32 	%r98, %r98, 16;
	add.s32 	%r97, %r97, 16;
	setp.ne.s32 	%p8, %r101, 1;
	@%p8 bra 	$L__BB0_2;
$L__BB0_7:
	setp.ge.s32 	%p9, %r2, %r30;
	setp.ge.s32 	%p10, %r4, %r32;
	or.pred  	%p11, %p9, %p10;
	@%p11 bra 	$L__BB0_9;
	mad.lo.s32 	%r96, %r32, %r2, %r4;
	cvta.to.global.u64 	%rd10, %rd5;
	mul.wide.s32 	%rd11, %r96, 4;
	add.s64 	%rd12, %rd10, %rd11;
	st.global.u32 	[%rd12], %r105;
$L__BB0_9:
	ret;

}
	// .globl	_Z5transPA500_iPA1000_i
.visible .entry _Z5transPA500_iPA1000_i(
	.param .u64 .ptr .align 1 _Z5transPA500_iPA1000_i_param_0,
	.param .u64 .ptr .align 1 _Z5transPA500_iPA1000_i_param_1
)
{
	.reg .pred 	%p<7>;
	.reg .b32 	%r<25>;
	.reg .b64 	%rd<13>;
	// demoted variable
	.shared .align 4 .b8 _ZZ5transPA500_iPA1000_iE4tile[1088];
	ld.param.u64 	%rd1, [_Z5transPA500_iPA1000_i_param_0];
	ld.param.u64 	%rd2, [_Z5transPA500_iPA1000_i_param_1];
	mov.u32 	%r9, %ctaid.x;
	mov.u32 	%r10, %ntid.x;
	mul.lo.s32 	%r1, %r9, %r10;
	mov.u32 	%r2, %tid.x;
	add.s32 	%r3, %r1, %r2;
	mov.u32 	%r11, %ctaid.y;
	mov.u32 	%r12, %ntid.y;
	mul.lo.s32 	%r4, %r11, %r12;
	mov.u32 	%r5, %tid.y;
	add.s32 	%r13, %r4, %r5;
	setp.gt.s32 	%p1, %r3, 499;
	setp.gt.u32 	%p2, %r13, 999;
	or.pred  	%p3, %p1, %p2;
	@%p3 bra 	$L__BB1_2;
	cvta.to.global.u64 	%rd3, %rd1;
	mul.wide.u32 	%rd4, %r13, 2000;
	add.s64 	%rd5, %rd3, %rd4;
	mul.wide.s32 	%rd6, %r3, 4;
	add.s64 	%rd7, %rd5, %rd6;
	ld.global.u32 	%r14, [%rd7];
	mov.u32 	%r15, _ZZ5transPA500_iPA1000_iE4tile;
	mad.lo.s32 	%r16, %r5, 68, %r15;
	shl.b32 	%r17, %r2, 2;
	add.s32 	%r18, %r16, %r17;
	st.shared.u32 	[%r18], %r14;
$L__BB1_2:
	bar.sync 	0;
	add.s32 	%r7, %r1, %r5;
	add.s32 	%r8, %r4, %r2;
	setp.gt.s32 	%p4, %r7, 999;
	setp.gt.u32 	%p5, %r8, 499;
	or.pred  	%p6, %p4, %p5;
	@%p6 bra 	$L__BB1_4;
	mov.u32 	%r20, _ZZ5transPA500_iPA1000_iE4tile;
	mad.lo.s32 	%r21, %r2, 68, %r20;
	shl.b32 	%r22, %r5, 2;
	add.s32 	%r23, %r21, %r22;
	ld.shared.u32 	%r24, [%r23];
	cvta.to.global.u64 	%rd8, %rd2;
	mul.wide.u32 	%rd9, %r8, 4000;
	add.s64 	%rd10, %rd8, %rd9;
	mul.wide.s32 	%rd11, %r7, 4;
	add.s64 	%rd12, %rd10, %rd11;
	st.global.u32 	[%rd12], %r24;
$L__BB1_4:
	ret;

}
	// .globl	_Z7sum_gpuPiS_i
.visible .entry _Z7sum_gpuPiS_i(
	.param .u64 .ptr .align 1 _Z7sum_gpuPiS_i_param_0,
	.param .u64 .ptr .align 1 _Z7sum_gpuPiS_i_param_1,
	.param .u32 _Z7sum_gpuPiS_i_param_2
)
{
	.reg .pred 	%p<11>;
	.reg .b32 	%r<39>;
	.reg .b64 	%rd<7>;
	// demoted variable
	.shared .align 4 .b8 _ZZ7sum_gpuPiS_iE4tile[64];
	ld.param.u64 	%rd2, [_Z7sum_gpuPiS_i_param_0];
	ld.param.u64 	%rd3, [_Z7sum_gpuPiS_i_param_1];
	ld.param.u32 	%r18, [_Z7sum_gpuPiS_i_param_2];
	mov.u32 	%r20, %ctaid.x;
	mov.u32 	%r1, %ntid.x;
	mov.u32 	%r2, %tid.x;
	mad.lo.s32 	%r33, %r20, %r1, %r2;
	setp.ge.s32 	%p1, %r33, %r18;
	mov.b32 	%r35, 0;
	@%p1 bra 	$L__BB2_3;
	mov.u32 	%r22, %nctaid.x;
	mul.lo.s32 	%r4, %r1, %r22;
	cvta.to.global.u64 	%rd1, %rd2;
	mov.b32 	%r35, 0;
$L__BB2_2:
	mul.wide.s32 	%rd4, %r33, 4;
	add.s64 	%rd5, %rd1, %rd4;
	ld.global.u32 	%r23, [%rd5];
	add.s32 	%r35, %r23, %r35;
	add.s32 	%r33, %r33, %r4;
	setp.lt.s32 	%p2, %r33, %r18;
	@%p2 bra 	$L__BB2_2;
$L__BB2_3:
	shl.b32 	%r25, %r2, 2;
	mov.u32 	%r26, _ZZ7sum_gpuPiS_iE4tile;
	add.s32 	%r10, %r26, %r25;
	st.shared.u32 	[%r10], %r35;
	bar.sync 	0;
	setp.gt.u32 	%p3, %r2, 7;
	mov.b32 	%r37, 0;
	@%p3 bra 	$L__BB2_5;
	ld.shared.u32 	%r37, [%r10+32];
$L__BB2_5:
	setp.gt.u32 	%p4, %r2, 7;
	bar.sync 	0;
	@%p4 bra 	$L__BB2_7;
	st.shared.u32 	[%r10], %r37;
$L__BB2_7:
	setp.gt.u32 	%p5, %r2, 3;
	@%p5 bra 	$L__BB2_9;
	ld.shared.u32 	%r27, [%r10+16];
	add.s32 	%r37, %r27, %r37;
$L__BB2_9:
	setp.gt.u32 	%p6, %r2, 3;
	bar.sync 	0;
	@%p6 bra 	$L__BB2_11;
	st.shared.u32 	[%r10], %r37;
$L__BB2_11:
	setp.gt.u32 	%p7, %r2, 1;
	@%p7 bra 	$L__BB2_13;
	ld.shared.u32 	%r28, [%r10+8];
	add.s32 	%r37, %r28, %r37;
$L__BB2_13:
	setp.gt.u32 	%p8, %r2, 1;
	bar.sync 	0;
	@%p8 bra 	$L__BB2_15;
	st.shared.u32 	[%r10], %r37;
$L__BB2_15:
	setp.ne.s32 	%p9, %r2, 0;
	setp.eq.s32 	%p10, %r2, 0;
	ld.shared.u32 	%r29, [_ZZ7sum_gpuPiS_iE4tile+4];
	selp.b32 	%r30, %r29, 0, %p10;
	add.s32 	%r17, %r37, %r30;
	bar.sync 	0;
	@%p9 bra 	$L__BB2_17;
	st.shared.u32 	[%r10], %r17;
	ld.shared.u32 	%r31, [_ZZ7sum_gpuPiS_iE4tile];
	cvta.to.global.u64 	%rd6, %rd3;
	atom.global.add.u32 	%r32, [%rd6], %r31;
$L__BB2_17:
	ret;

}


// ===== COMPILED SASS (sm_100) =====

	.target	sm_100

	.elftype	@"ET_EXEC"


//--------------------- .note.nv.tkinfo           --------------------------
	.section	.note.nv.tkinfo,"",@"SHT_NOTE"
	.sectionflags	@"SHF_NOTE_NV_TKINFO"
	.tkinfo
        /*0018*/ 	.word	0x00000002
        /*0030*/ 	.string	""
        /*0030*/ 	.string	"ptxas"
        /*0030*/ 	.string	"Cuda compilation tools, release 13.0, V13.0.88"
        /*0030*/ 	.string	"Build cuda_13.0.r13.0/compiler.36424714_0"
        /*0030*/ 	.string	"-arch sm_100 -m 64 "



//--------------------- .note.nv.cuinfo           --------------------------
	.section	.note.nv.cuinfo,"",@"SHT_NOTE"
	.sectionflags	@"SHF_NOTE_NV_CUINFO"
        /*0018*/ 	.short	0x0002
        /*001a*/ 	.short	0x0064
        /*001c*/ 	.short	0x0082
	.zero		2


//--------------------- .nv.info                  --------------------------
	.section	.nv.info,"",@"SHT_CUDA_INFO"
	.align	4


	//----- nvinfo : EIATTR_REGCOUNT
	.align		4
        /*0000*/ 	.byte	0x04, 0x2f
        /*0002*/ 	.short	(.L_4 - .L_3)
	.align		4
.L_3:
        /*0004*/ 	.word	index@(_Z9matix_gpuPiS_S_iii)
        /*0008*/ 	.word	0x00000020


	//----- nvinfo : EIATTR_FRAME_SIZE
	.align		4
.L_4:
        /*000c*/ 	.byte	0x04, 0x11
        /*000e*/ 	.short	(.L_6 - .L_5)
	.align		4
.L_5:
        /*0010*/ 	.word	index@(_Z9matix_gpuPiS_S_iii)
        /*0014*/ 	.word	0x00000000


	//----- nvinfo : EIATTR_REGCOUNT
	.align		4
.L_6:
        /*0018*/ 	.byte	0x04, 0x2f
        /*001a*/ 	.short	(.L_8 - .L_7)
	.align		4
.L_7:
        /*001c*/ 	.word	index@(_Z5transPA500_iPA1000_i)
        /*0020*/ 	.word	0x00000010


	//----- nvinfo : EIATTR_FRAME_SIZE
	.align		4
.L_8:
        /*0024*/ 	.byte	0x04, 0x11
        /*0026*/ 	.short	(.L_10 - .L_9)
	.align		4
.L_9:
        /*0028*/ 	.word	index@(_Z5transPA500_iPA1000_i)
        /*002c*/ 	.word	0x00000000


	//----- nvinfo : EIATTR_REGCOUNT
	.align		4
.L_10:
        /*0030*/ 	.byte	0x04, 0x2f
        /*0032*/ 	.short	(.L_12 - .L_11)
	.align		4
.L_11:
        /*0034*/ 	.word	index@(_Z7sum_gpuPiS_i)
        /*0038*/ 	.word	0x0000000b


	//----- nvinfo : EIATTR_FRAME_SIZE
	.align		4
.L_12:
        /*003c*/ 	.byte	0x04, 0x11
        /*003e*/ 	.short	(.L_14 - .L_13)
	.align		4
.L_13:
        /*0040*/ 	.word	index@(_Z7sum_gpuPiS_i)
        /*0044*/ 	.word	0x00000000


	//----- nvinfo : EIATTR_MIN_STACK_SIZE
	.align		4
.L_14:
        /*0048*/ 	.byte	0x04, 0x12
        /*004a*/ 	.short	(.L_16 - .L_15)
	.align		4
.L_15:
        /*004c*/ 	.word	index@(_Z7sum_gpuPiS_i)
        /*0050*/ 	.word	0x00000000


	//----- nvinfo : EIATTR_MIN_STACK_SIZE
	.align		4
.L_16:
        /*0054*/ 	.byte	0x04, 0x12
        /*0056*/ 	.short	(.L_18 - .L_17)
	.align		4
.L_17:
        /*0058*/ 	.word	index@(_Z5transPA500_iPA1000_i)
        /*005c*/ 	.word	0x00000000


	//----- nvinfo : EIATTR_MIN_STACK_SIZE
	.align		4
.L_18:
        /*0060*/ 	.byte	0x04, 0x12
        /*0062*/ 	.short	(.L_20 - .L_19)
	.align		4
.L_19:
        /*0064*/ 	.word	index@(_Z9matix_gpuPiS_S_iii)
        /*0068*/ 	.word	0x00000000
.L_20:


//--------------------- .nv.compat                --------------------------
	.section	.nv.compat,"",@"SHT_CUDA_COMPAT_INFO"
	.align	4
        /*0000*/ 	.byte	0x02, 0x09, 0x00, 0x00, 0x02, 0x02, 0x01, 0x00, 0x02, 0x05, 0x05, 0x00, 0x03, 0x07, 0x01, 0x01
        /*0010*/ 	.byte	0x02, 0x03, 0x00, 0x00, 0x02, 0x06, 0x01, 0x00, 0x04, 0x0b, 0x08, 0x00, 0x09, 0x00, 0x00, 0x00
        /*0020*/ 	.byte	0x00, 0x00, 0x00, 0x00


//--------------------- .nv.info._Z7sum_gpuPiS_i  --------------------------
	.section	.nv.info._Z7sum_gpuPiS_i,"",@"SHT_CUDA_INFO"
	.sectionflags	@""
	.align	4


	//----- nvinfo : EIATTR_CUDA_API_VERSION
	.align		4
        /*0000*/ 	.byte	0x04, 0x37
        /*0002*/ 	.short	(.L_22 - .L_21)
.L_21:
        /*0004*/ 	.word	0x00000082


	//----- nvinfo : EIATTR_KPARAM_INFO
	.align		4
.L_22:
        /*0008*/ 	.byte	0x04, 0x17
        /*000a*/ 	.short	(.L_24 - .L_23)
.L_23:
        /*000c*/ 	.word	0x00000000
        /*0010*/ 	.short	0x0002
        /*0012*/ 	.short	0x0010
        /*0014*/ 	.byte	0x00, 0xf0, 0x11, 0x00


	//----- nvinfo : EIATTR_KPARAM_INFO
	.align		4
.L_24:
        /*0018*/ 	.byte	0x04, 0x17
        /*001a*/ 	.short	(.L_26 - .L_25)
.L_25:
        /*001c*/ 	.word	0x00000000
        /*0020*/ 	.short	0x0001
        /*0022*/ 	.short	0x0008
        /*0024*/ 	.byte	0x00, 0xf5, 0x21, 0x00


	//----- nvinfo : EIATTR_KPARAM_INFO
	.align		4
.L_26:
        /*0028*/ 	.byte	0x04, 0x17
        /*002a*/ 	.short	(.L_28 - .L_27)
.L_27:
        /*002c*/ 	.word	0x00000000
        /*0030*/ 	.short	0x0000
        /*0032*/ 	.short	0x0000
        /*0034*/ 	.byte	0x00, 0xf5, 0x21, 0x00


	//----- nvinfo : EIATTR_SPARSE_MMA_MASK
	.align		4
.L_28:
        /*0038*/ 	.byte	0x03, 0x50
        /*003a*/ 	.short	0x0000


	//----- nvinfo : EIATTR_MAXREG_COUNT
	.align		4
        /*003c*/ 	.byte	0x03, 0x1b
        /*003e*/ 	.short	0x00ff


	//----- nvinfo : EIATTR_NUM_BARRIERS
	.align		4
        /*0040*/ 	.byte	0x02, 0x4c
        /*0042*/ 	.byte	0x01
	.zero		1


	//----- nvinfo : EIATTR_MERCURY_ISA_VERSION
	.align		4
        /*0044*/ 	.byte	0x03, 0x5f
        /*0046*/ 	.short	0x0101


	//----- nvinfo : EIATTR_VRC_CTA_INIT_COUNT
	.align		4
        /*0048*/ 	.byte	0x02, 0x4a
	.zero		1
	.zero		1


	//----- nvinfo : EIATTR_EXIT_INSTR_OFFSETS
	.align		4
        /*004c*/ 	.byte	0x04, 0x1c
        /*004e*/ 	.short	(.L_30 - .L_29)


	//   ....[0]....
.L_29:
        /*0050*/ 	.word	0x00000310


	//   ....[1]....
        /*0054*/ 	.word	0x00000360


	//----- nvinfo : EIATTR_CRS_STACK_SIZE
	.align		4
.L_30:
        /*0058*/ 	.byte	0x04, 0x1e
        /*005a*/ 	.short	(.L_32 - .L_31)
.L_31:
        /*005c*/ 	.word	0x00000000


	//----- nvinfo : EIATTR_CBANK_PARAM_SIZE
	.align		4
.L_32:
        /*0060*/ 	.byte	0x03, 0x19
        /*0062*/ 	.short	0x0014


	//----- nvinfo : EIATTR_PARAM_CBANK
	.align		4
        /*0064*/ 	.byte	0x04, 0x0a
        /*0066*/ 	.short	(.L_34 - .L_33)
	.align		4
.L_33:
        /*0068*/ 	.word	index@(.nv.constant0._Z7sum_gpuPiS_i)
        /*006c*/ 	.short	0x0380
        /*006e*/ 	.short	0x0014


	//----- nvinfo : EIATTR_SW_WAR
	.align		4
.L_34:
        /*0070*/ 	.byte	0x04, 0x36
        /*0072*/ 	.short	(.L_36 - .L_35)
.L_35:
        /*0074*/ 	.word	0x00000008
.L_36:


//--------------------- .nv.info._Z5transPA500_iPA1000_i --------------------------
	.section	.nv.info._Z5transPA500_iPA1000_i,"",@"SHT_CUDA_INFO"
	.sectionflags	@""
	.align	4


	//----- nvinfo : EIATTR_CUDA_API_VERSION
	.align		4
        /*0000*/ 	.byte	0x04, 0x37
        /*0002*/ 	.short	(.L_38 - .L_37)
.L_37:
        /*0004*/ 	.word	0x00000082


	//----- nvinfo : EIATTR_KPARAM_INFO
	.align		4
.L_38:
        /*0008*/ 	.byte	0x04, 0x17
        /*000a*/ 	.short	(.L_40 - .L_39)
.L_39:
        /*000c*/ 	.word	0x00000000
        /*0010*/ 	.short	0x0001
        /*0012*/ 	.short	0x0008
        /*0014*/ 	.byte	0x00, 0xf5, 0x21, 0x00


	//----- nvinfo : EIATTR_KPARAM_INFO
	.align		4
.L_40:
        /*0018*/ 	.byte	0x04, 0x17
        /*001a*/ 	.short	(.L_42 - .L_41)
.L_41:
        /*001c*/ 	.word	0x00000000
        /*0020*/ 	.short	0x0000
        /*0022*/ 	.short	0x0000
        /*0024*/ 	.byte	0x00, 0xf5, 0x21, 0x00


	//----- nvinfo : EIATTR_SPARSE_MMA_MASK
	.align		4
.L_42:
        /*0028*/ 	.byte	0x03, 0x50
        /*002a*/ 	.short	0x0000


	//----- nvinfo : EIATTR_MAXREG_COUNT
	.align		4
        /*002c*/ 	.byte	0x03, 0x1b
        /*002e*/ 	.short	0x00ff


	//----- nvinfo : EIATTR_NUM_BARRIERS
	.align		4
        /*0030*/ 	.byte	0x02, 0x4c
        /*0032*/ 	.byte	0x01
	.zero		1


	//----- nvinfo : EIATTR_MERCURY_ISA_VERSION
	.align		4
        /*0034*/ 	.byte	0x03, 0x5f
        /*0036*/ 	.short	0x0101


	//----- nvinfo : EIATTR_VRC_CTA_INIT_COUNT
	.align		4
        /*0038*/ 	.byte	0x02, 0x4a
	.zero		1
	.zero		1


	//----- nvinfo : EIATTR_EXIT_INSTR_OFFSETS
	.align		4
        /*003c*/ 	.byte	0x04, 0x1c
        /*003e*/ 	.short	(.L_44 - .L_43)


	//   ....[0]....
.L_43:
        /*0040*/ 	.word	0x000001d0


	//   ....[1]....
        /*0044*/ 	.word	0x00000280


	//----- nvinfo : EIATTR_CBANK_PARAM_SIZE
	.align		4
.L_44:
        /*0048*/ 	.byte	0x03, 0x19
        /*004a*/ 	.short	0x0010


	//----- nvinfo : EIATTR_PARAM_CBANK
	.align		4
        /*004c*/ 	.byte	0x04, 0x0a
        /*004e*/ 	.short	(.L_46 - .L_45)
	.align		4
.L_45:
        /*0050*/ 	.word	index@(.nv.constant0._Z5transPA500_iPA1000_i)
        /*0054*/ 	.short	0x0380
        /*0056*/ 	.short	0x0010


	//----- nvinfo : EIATTR_SW_WAR
	.align		4
.L_46:
        /*0058*/ 	.byte	0x04, 0x36
        /*005a*/ 	.short	(.L_48 - .L_47)
.L_47:
        /*005c*/ 	.word	0x00000008
.L_48:


//--------------------- .nv.info._Z9matix_gpuPiS_S_iii --------------------------
	.section	.nv.info._Z9matix_gpuPiS_S_iii,"",@"SHT_CUDA_INFO"
	.sectionflags	@""
	.align	4


	//----- nvinfo : EIATTR_CUDA_API_VERSION
	.align		4
        /*0000*/ 	.byte	0x04, 0x37
        /*0002*/ 	.short	(.L_50 - .L_49)
.L_49:
        /*0004*/ 	.word	0x00000082


	//----- nvinfo : EIATTR_KPARAM_INFO
	.align		4
.L_50:
        /*0008*/ 	.byte	0x04, 0x17
        /*000a*/ 	.short	(.L_52 - .L_51)
.L_51:
        /*000c*/ 	.word	0x00000000
        /*0010*/ 	.short	0x0005
        /*0012*/ 	.short	0x0020
        /*0014*/ 	.byte	0x00, 0xf0, 0x11, 0x00


	//----- nvinfo : EIATTR_KPARAM_INFO
	.align		4
.L_52:
        /*0018*/ 	.byte	0x04, 0x17
        /*001a*/ 	.short	(.L_54 - .L_53)
.L_53:
        /*001c*/ 	.word	0x00000000
        /*0020*/ 	.short	0x0004
        /*0022*/ 	.short	0x001c
        /*0024*/ 	.byte	0x00, 0xf0, 0x11, 0x00


	//----- nvinfo : EIATTR_KPARAM_INFO
	.align		4
.L_54:
        /*0028*/ 	.byte	0x04, 0x17
        /*002a*/ 	.short	(.L_56 - .L_55)
.L_55:
        /*002c*/ 	.word	0x00000000
        /*0030*/ 	.short	0x0003
        /*0032*/ 	.short	0x0018
        /*0034*/ 	.byte	0x00, 0xf0, 0x11, 0x00


	//----- nvinfo : EIATTR_KPARAM_INFO
	.align		4
.L_56:
        /*0038*/ 	.byte	0x04, 0x17
        /*003a*/ 	.short	(.L_58 - .L_57)
.L_57:
        /*003c*/ 	.word	0x00000000
        /*0040*/ 	.short	0x0002
        /*0042*/ 	.short	0x0010
        /*0044*/ 	.byte	0x00, 0xf5, 0x21, 0x00


	//----- nvinfo : EIATTR_KPARAM_INFO
	.align		4
.L_58:
        /*0048*/ 	.byte	0x04, 0x17
        /*004a*/ 	.short	(.L_60 - .L_59)
.L_59:
        /*004c*/ 	.word	0x00000000
        /*0050*/ 	.short	0x0001
        /*0052*/ 	.short	0x0008
        /*0054*/ 	.byte	0x00, 0xf5, 0x21, 0x00


	//----- nvinfo : EIATTR_KPARAM_INFO
	.align		4
.L_60:
        /*0058*/ 	.byte	0x04, 0x17
        /*005a*/ 	.short	(.L_62 - .L_61)
.L_61:
        /*005c*/ 	.word	0x00000000
        /*0060*/ 	.short	0x0000
        /*0062*/ 	.short	0x0000
        /*0064*/ 	.byte	0x00, 0xf5, 0x21, 0x00


	//----- nvinfo : EIATTR_SPARSE_MMA_MASK
	.align		4
.L_62:
        /*0068*/ 	.byte	0x03, 0x50
        /*006a*/ 	.short	0x0000


	//----- nvinfo : EIATTR_MAXREG_COUNT
	.align		4
        /*006c*/ 	.byte	0x03, 0x1b
        /*006e*/ 	.short	0x00ff


	//----- nvinfo : EIATTR_NUM_BARRIERS
	.align		4
        /*0070*/ 	.byte	0x02, 0x4c
        /*0072*/ 	.byte	0x01
	.zero		1


	//----- nvinfo : EIATTR_MERCURY_ISA_VERSION
	.align		4
        /*0074*/ 	.byte	0x03, 0x5f
        /*0076*/ 	.short	0x0101


	//----- nvinfo : EIATTR_VRC_CTA_INIT_COUNT
	.align		4
        /*0078*/ 	.byte	0x02, 0x4a
	.zero		1
	.zero		1


	//----- nvinfo : EIATTR_EXIT_INSTR_OFFSETS
	.align		4
        /*007c*/ 	.byte	0x04, 0x1c
        /*007e*/ 	.short	(.L_64 - .L_63)


	//   ....[0]....
.L_63:
        /*0080*/ 	.word	0x00000610


	//   ....[1]....
        /*0084*/ 	.word	0x00000660


	//----- nvinfo : EIATTR_CBANK_PARAM_SIZE
	.align		4
.L_64:
        /*0088*/ 	.byte	0x03, 0x19
        /*008a*/ 	.short	0x0024


	//----- nvinfo : EIATTR_PARAM_CBANK
	.align		4
        /*008c*/ 	.byte	0x04, 0x0a
        /*008e*/ 	.short	(.L_66 - .L_65)
	.align		4
.L_65:
        /*0090*/ 	.word	index@(.nv.constant0._Z9matix_gpuPiS_S_iii)
        /*0094*/ 	.short	0x0380
        /*0096*/ 	.short	0x0024


	//----- nvinfo : EIATTR_SW_WAR
	.align		4
.L_66:
        /*0098*/ 	.byte	0x04, 0x36
        /*009a*/ 	.short	(.L_68 - .L_67)
.L_67:
        /*009c*/ 	.word	0x00000008
.L_68:


//--------------------- .nv.callgraph             --------------------------
	.section	.nv.callgraph,"",@"SHT_CUDA_CALLGRAPH"
	.align	4
	.sectionentsize	8
	.align		4
        /*0000*/ 	.word	0x00000000
	.align		4
        /*0004*/ 	.word	0xffffffff
	.align		4
        /*0008*/ 	.word	0x00000000
	.align		4
        /*000c*/ 	.word	0xfffffffe
	.align		4
        /*0010*/ 	.word	0x00000000
	.align		4
        /*0014*/ 	.word	0xfffffffd
	.align		4
        /*0018*/ 	.word	0x00000000
	.align		4
        /*001c*/ 	.word	0xfffffffc


//--------------------- .nv.constant4             --------------------------
	.section	.nv.constant4,"a",@progbits
	.align	8
	.align		8
.nv.constant4:
        /*0000*/ 	.dword	a
	.align		8
        /*0008*/ 	.dword	b
	.align		8
        /*0010*/ 	.dword	c


//--------------------- .text._Z7sum_gpuPiS_i     --------------------------
	.section	.text._Z7sum_gpuPiS_i,"ax",@progbits
	.align	128
        .global         _Z7sum_gpuPiS_i
        .type           _Z7sum_gpuPiS_i,@function
        .size           _Z7sum_gpuPiS_i,(.L_x_8 - _Z7sum_gpuPiS_i)
        .other          _Z7sum_gpuPiS_i,@"STO_CUDA_ENTRY STV_DEFAULT"
_Z7sum_gpuPiS_i:
.text._Z7sum_gpuPiS_i:
[----:B------:R-:W-:Y:S01]  /*0000*/  LDC R1, c[0x0][0x37c] ;  /* 0x0000df00ff017b82 */ /* 0x000fe20000000800 */
[----:B------:R-:W0:Y:S07]  /*0010*/  S2R R8, SR_TID.X ;  /* 0x0000000000087919 */ /* 0x000e2e0000002100 */
[----:B------:R-:W0:Y:S01]  /*0020*/  S2UR UR4, SR_CTAID.X ;  /* 0x00000000000479c3 */ /* 0x000e220000002500 */
[----:B------:R-:W1:Y:S01]  /*0030*/  LDCU UR8, c[0x0][0x390] ;  /* 0x00007200ff0877ac */ /* 0x000e620008000800 */
[----:B------:R-:W-:Y:S01]  /*0040*/  BSSY.RECONVERGENT B0, `(.L_x_0) ;  /* 0x0000011000007945 */ /* 0x000fe20003800200 */
[----:B------:R-:W-:Y:S01]  /*0050*/  IMAD.MOV.U32 R6, RZ, RZ, RZ ;  /* 0x000000ffff067224 */ /* 0x000fe200078e00ff */
[----:B------:R-:W2:Y:S04]  /*0060*/  LDCU.64 UR6, c[0x0][0x358] ;  /* 0x00006b00ff0677ac */ /* 0x000ea80008000a00 */
[----:B------:R-:W0:Y:S02]  /*0070*/  LDC R7, c[0x0][0x360] ;  /* 0x0000d800ff077b82 */ /* 0x000e240000000800 */
[----:B0-----:R-:W-:-:S05]  /*0080*/  IMAD R0, R7, UR4, R8 ;  /* 0x0000000407007c24 */ /* 0x001fca000f8e0208 */
[----:B-1----:R-:W-:-:S13]  /*0090*/  ISETP.GE.AND P0, PT, R0, UR8, PT ;  /* 0x0000000800007c0c */ /* 0x002fda000bf06270 */
[----:B--2---:R-:W-:Y:S05]  /*00a0*/  @P0 BRA `(.L_x_1) ;  /* 0x0000000000280947 */ /* 0x004fea0003800000 */
[----:B------:R-:W0:Y:S01]  /*00b0*/  LDC.64 R4, c[0x0][0x380] ;  /* 0x0000e000ff047b82 */ /* 0x000e220000000a00 */
[----:B------:R-:W1:Y:S01]  /*00c0*/  LDCU UR4, c[0x0][0x370] ;  /* 0x00006e00ff0477ac */ /* 0x000e620008000800 */
[----:B------:R-:W-:Y:S02]  /*00d0*/  IMAD.MOV.U32 R6, RZ, RZ, RZ ;  /* 0x000000ffff067224 */ /* 0x000fe400078e00ff */
[----:B-1----:R-:W-:-:S07]  /*00e0*/  IMAD R7, R7, UR4, RZ ;  /* 0x0000000407077c24 */ /* 0x002fce000f8e02ff */
.L_x_2:
[----:B0-----:R-:W-:-:S06]  /*00f0*/  IMAD.WIDE R2, R0, 0x4, R4 ;  /* 0x0000000400027825 */ /* 0x001fcc00078e0204 */
[----:B------:R-:W2:Y:S01]  /*0100*/  LDG.E R3, desc[UR6][R2.64] ;  /* 0x0000000602037981 */ /* 0x000ea2000c1e1900 */
[----:B------:R-:W-:-:S05]  /*0110*/  IMAD.IADD R0, R7, 0x1, R0 ;  /* 0x0000000107007824 */ /* 0x000fca00078e0200 */
[----:B------:R-:W-:Y:S01]  /*0120*/  ISETP.GE.AND P0, PT, R0, UR8, PT ;  /* 0x0000000800007c0c */ /* 0x000fe2000bf06270 */
[----:B--2---:R-:W-:-:S12]  /*0130*/  IMAD.IADD R6, R3, 0x1, R6 ;  /* 0x0000000103067824 */ /* 0x004fd800078e0206 */
[----:B------:R-:W-:Y:S05]  /*0140*/  @!P0 BRA `(.L_x_2) ;  /* 0xfffffffc00e88947 */ /* 0x000fea000383ffff */
.L_x_1:
[----:B------:R-:W-:Y:S05]  /*0150*/  BSYNC.RECONVERGENT B0 ;  /* 0x0000000000007941 */ /* 0x000fea0003800200 */
.L_x_0:
[----:B------:R-:W0:Y:S01]  /*0160*/  S2UR UR5, SR_CgaCtaId ;  /* 0x00000000000579c3 */ /* 0x000e220000008800 */
[----:B------:R-:W-:Y:S01]  /*0170*/  UMOV UR4, 0x400 ;  /* 0x0000040000047882 */ /* 0x000fe20000000000 */
[C---:B------:R-:W-:Y:S01]  /*0180*/  ISETP.GT.U32.AND P0, PT, R8.reuse, 0x7, PT ;  /* 0x000000070800780c */ /* 0x040fe20003f04070 */
[----:B------:R-:W-:Y:S01]  /*0190*/  HFMA2 R0, -RZ, RZ, 0, 0 ;  /* 0x00000000ff007431 */ /* 0x000fe200000001ff */
[C---:B------:R-:W-:Y:S02]  /*01a0*/  ISETP.GT.U32.AND P1, PT, R8.reuse, 0x3, PT ;  /* 0x000000030800780c */ /* 0x040fe40003f24070 */
[----:B------:R-:W-:Y:S01]  /*01b0*/  ISETP.GT.U32.AND P2, PT, R8, 0x1, PT ;  /* 0x000000010800780c */ /* 0x000fe20003f44070 */
[----:B0-----:R-:W-:-:S06]  /*01c0*/  ULEA UR4, UR5, UR4, 0x18 ;  /* 0x0000000405047291 */ /* 0x001fcc000f8ec0ff */
[----:B------:R-:W-:-:S05]  /*01d0*/  LEA R5, R8, UR4, 0x2 ;  /* 0x0000000408057c11 */ /* 0x000fca000f8e10ff */
[----:B------:R-:W-:Y:S01]  /*01e0*/  STS [R5], R6 ;  /* 0x0000000605007388 */ /* 0x000fe20000000800 */
[----:B------:R-:W-:Y:S06]  /*01f0*/  BAR.SYNC.DEFER_BLOCKING 0x0 ;  /* 0x0000000000007b1d */ /* 0x000fec0000010000 */
[----:B------:R-:W0:Y:S02]  /*0200*/  @!P0 LDS R0, [R5+0x20] ;  /* 0x0000200005008984 */ /* 0x000e240000000800 */
[----:B------:R-:W-:Y:S06]  /*0210*/  BAR.SYNC.DEFER_BLOCKING 0x0 ;  /* 0x0000000000007b1d */ /* 0x000fec0000010000 */
[----:B------:R-:W1:Y:S04]  /*0220*/  @!P1 LDS R3, [R5+0x10] ;  /* 0x0000100005039984 */ /* 0x000e680000000800 */
[----:B0-----:R1:W-:Y:S01]  /*0230*/  @!P0 STS [R5], R0 ;  /* 0x0000000005008388 */ /* 0x0013e20000000800 */
[----:B------:R-:W-:Y:S01]  /*0240*/  BAR.SYNC.DEFER_BLOCKING 0x0 ;  /* 0x0000000000007b1d */ /* 0x000fe20000010000 */
[----:B------:R-:W-:-:S05]  /*0250*/  ISETP.NE.AND P0, PT, R8, RZ, PT ;  /* 0x000000ff0800720c */ /* 0x000fca0003f05270 */
[----:B------:R-:W0:Y:S01]  /*0260*/  @!P2 LDS R7, [R5+0x8] ;  /* 0x000008000507a984 */ /* 0x000e220000000800 */
[----:B-1----:R-:W-:-:S05]  /*0270*/  @!P1 IMAD.IADD R0, R0, 0x1, R3 ;  /* 0x0000000100009824 */ /* 0x002fca00078e0203 */
[----:B------:R0:W-:Y:S01]  /*0280*/  @!P1 STS [R5], R0 ;  /* 0x0000000005009388 */ /* 0x0001e20000000800 */
[----:B------:R-:W-:Y:S01]  /*0290*/  BAR.SYNC.DEFER_BLOCKING 0x0 ;  /* 0x0000000000007b1d */ /* 0x000fe20000010000 */
[----:B------:R-:W-:Y:S01]  /*02a0*/  ISETP.NE.AND P1, PT, R8, RZ, PT ;  /* 0x000000ff0800720c */ /* 0x000fe20003f25270 */
[----:B0-----:R-:W-:-:S05]  /*02b0*/  @!P2 IMAD.IADD R0, R0, 0x1, R7 ;  /* 0x000000010000a824 */ /* 0x001fca00078e0207 */
[----:B------:R-:W-:Y:S04]  /*02c0*/  @!P2 STS [R5], R0 ;  /* 0x000000000500a388 */ /* 0x000fe80000000800 */
[----:B------:R-:W0:Y:S02]  /*02d0*/  LDS R2, [UR4+0x4] ;  /* 0x00000404ff027984 */ /* 0x000e240008000800 */
[----:B0-----:R-:W-:-:S04]  /*02e0*/  SEL R3, R2, RZ, !P0 ;  /* 0x000000ff02037207 */ /* 0x001fc80004000000 */
[----:B------:R-:W-:Y:S01]  /*02f0*/  IADD3 R4, PT, PT, R3, R0, RZ ;  /* 0x0000000003047210 */ /* 0x000fe20007ffe0ff */
[----:B------:R-:W-:Y:S06]  /*0300*/  BAR.SYNC.DEFER_BLOCKING 0x0 ;  /* 0x0000000000007b1d */ /* 0x000fec0000010000 */
[----:B------:R-:W-:Y:S05]  /*0310*/  @P1 EXIT ;  /* 0x000000000000194d */ /* 0x000fea0003800000 */
[----:B------:R-:W-:Y:S01]  /*0320*/  STS [R5], R4 ;  /* 0x0000000405007388 */ /* 0x000fe20000000800 */
[----:B------:R-:W0:Y:S03]  /*0330*/  LDC.64 R2, c[0x0][0x388] ;  /* 0x0000e200ff027b82 */ /* 0x000e260000000a00 */
[----:B------:R-:W0:Y:S04]  /*0340*/  LDS R7, [UR4] ;  /* 0x00000004ff077984 */ /* 0x000e280008000800 */
[----:B0-----:R-:W-:Y:S01]  /*0350*/  REDG.E.ADD.STRONG.GPU desc[UR6][R2.64], R7 ;  /* 0x000000070200798e */ /* 0x001fe2000c12e106 */
[----:B------:R-:W-:Y:S05]  /*0360*/  EXIT ;  /* 0x000000000000794d */ /* 0x000fea0003800000 */
.L_x_3:
[----:B------:R-:W-:-:S00]  /*0370*/  BRA `(.L_x_3) ;  /* 0xfffffffc00fc7947 */ /* 0x000fc0000383ffff */
[----:B------:R-:W-:-:S00]  /*0380*/  NOP ;  /* 0x0000000000007918 */ /* 0x000fc00000000000 */
[----:B------:R-:W-:-:S00]  /*0390*/  NOP ;  /* 0x0000000000007918 */ /* 0x000fc00000000000 */
[----:B------:R-:W-:-:S00]  /*03a0*/  NOP ;  /* 0x0000000000007918 */ /* 0x000fc00000000000 */
[----:B------:R-:W-:-:S00]  /*03b0*/  NOP ;  /* 0x0000000000007918 */ /* 0x000fc00000000000 */
[----:B------:R-:W-:-:S00]  /*03c0*/  NOP ;  /* 0x0000000000007918 */ /* 0x000fc00000000000 */
[----:B------:R-:W-:-:S00]  /*03d0*/  NOP ;  /* 0x0000000000007918 */ /* 0x000fc00000000000 */
[----:B------:R-:W-:-:S00]  /*03e0*/  NOP ;  /* 0x0000000000007918 */ /* 0x000fc00000000000 */
[----:B------:R-:W-:-:S00]  /*03f0*/  NOP ;  /* 0x0000000000007918 */ /* 0x000fc00000000000 */
.L_x_8:


//--------------------- .text._Z5transPA500_iPA1000_i --------------------------
	.section	.text._Z5transPA500_iPA1000_i,"ax",@progbits
	.align	128
        .global         _Z5transPA500_iPA1000_i
        .type           _Z5transPA500_iPA1000_i,@function
        .size           _Z5transPA500_iPA1000_i,(.L_x_9 - _Z5transPA500_iPA1000_i)
        .other          _Z5transPA500_iPA1000_i,@"STO_CUDA_ENTRY STV_DEFAULT"
_Z5transPA500_iPA1000_i:
.text._Z5transPA500_iPA1000_i:
[----:B------:R-:W-:Y:S01]  /*0000*/  LDC R1, c[0x0][0x37c] ;  /* 0x0000df00ff017b82 */ /* 0x000fe20000000800 */
[----:B------:R-:W0:Y:S07]  /*0010*/  S2R R13, SR_TID.Y ;  /* 0x00000000000d7919 */ /* 0x000e2e0000002200 */
[----:B------:R-:W1:Y:S01]  /*0020*/  S2UR UR5, SR_CTAID.Y ;  /* 0x00000000000579c3 */ /* 0x000e620000002600 */
[----:B------:R-:W2:Y:S01]  /*0030*/  LDCU UR6, c[0x0][0x360] ;  /* 0x00006c00ff0677ac */ /* 0x000ea20008000800 */
[----:B------:R-:W3:Y:S01]  /*0040*/  S2R R11, SR_TID.X ;  /* 0x00000000000b7919 */ /* 0x000ee20000002100 */
[----:B------:R-:W1:Y:S05]  /*0050*/  LDCU UR7, c[0x0][0x364] ;  /* 0x00006c80ff0777ac */ /* 0x000e6a0008000800 */
[----:B------:R-:W2:Y:S01]  /*0060*/  S2UR UR4, SR_CTAID.X ;  /* 0x00000000000479c3 */ /* 0x000ea20000002500 */
[----:B-1----:R-:W-:-:S06]  /*0070*/  UIMAD UR5, UR5, UR7, URZ ;  /* 0x00000007050572a4 */ /* 0x002fcc000f8e02ff */
[----:B0-----:R-:W-:Y:S01]  /*0080*/  VIADD R7, R13, UR5 ;  /* 0x000000050d077c36 */ /* 0x001fe20008000000 */
[----:B--2---:R-:W-:Y:S01]  /*0090*/  UIMAD UR4, UR4, UR6, URZ ;  /* 0x00000006040472a4 */ /* 0x004fe2000f8e02ff */
[----:B------:R-:W0:Y:S03]  /*00a0*/  LDCU.64 UR6, c[0x0][0x358] ;  /* 0x00006b00ff0677ac */ /* 0x000e260008000a00 */
[----:B------:R-:W-:Y:S02]  /*00b0*/  ISETP.GT.U32.AND P0, PT, R7, 0x3e7, PT ;  /* 0x000003e70700780c */ /* 0x000fe40003f04070 */
[----:B---3--:R-:W-:-:S05]  /*00c0*/  VIADD R5, R11, UR4 ;  /* 0x000000040b057c36 */ /* 0x008fca0008000000 */
[----:B------:R-:W-:-:S13]  /*00d0*/  ISETP.GT.OR P0, PT, R5, 0x1f3, P0 ;  /* 0x000001f30500780c */ /* 0x000fda0000704670 */
[----:B------:R-:W1:Y:S02]  /*00e0*/  @!P0 LDC.64 R2, c[0x0][0x380] ;  /* 0x0000e000ff028b82 */ /* 0x000e640000000a00 */
[----:B-1----:R-:W-:-:S04]  /*00f0*/  @!P0 IMAD.WIDE.U32 R2, R7, 0x7d0, R2 ;  /* 0x000007d007028825 */ /* 0x002fc800078e0002 */
[----:B------:R-:W-:-:S06]  /*0100*/  @!P0 IMAD.WIDE R2, R5, 0x4, R2 ;  /* 0x0000000405028825 */ /* 0x000fcc00078e0202 */
[----:B0-----:R-:W2:Y:S01]  /*0110*/  @!P0 LDG.E R2, desc[UR6][R2.64] ;  /* 0x0000000602028981 */ /* 0x001ea2000c1e1900 */
[----:B------:R-:W-:Y:S01]  /*0120*/  @!P0 MOV R0, 0x400 ;  /* 0x0000040000008802 */ /* 0x000fe20000000f00 */
[----:B------:R-:W-:Y:S01]  /*0130*/  VIADD R7, R13, UR4 ;  /* 0x000000040d077c36 */ /* 0x000fe20008000000 */
[----:B------:R-:W-:Y:S01]  /*0140*/  IADD3 R9, PT, PT, R11, UR5, RZ ;  /* 0x000000050b097c10 */ /* 0x000fe2000fffe0ff */
[----:B------:R-:W0:Y:S03]  /*0150*/  @!P0 S2R R5, SR_CgaCtaId ;  /* 0x0000000000058919 */ /* 0x000e260000008800 */
[----:B------:R-:W-:-:S04]  /*0160*/  ISETP.GT.U32.AND P1, PT, R9, 0x1f3, PT ;  /* 0x000001f30900780c */ /* 0x000fc80003f24070 */
[----:B------:R-:W-:Y:S02]  /*0170*/  ISETP.GT.OR P1, PT, R7, 0x3e7, P1 ;  /* 0x000003e70700780c */ /* 0x000fe40000f24670 */
[----:B0-----:R-:W-:-:S05]  /*0180*/  @!P0 LEA R0, R5, R0, 0x18 ;  /* 0x0000000005008211 */ /* 0x001fca00078ec0ff */
[----:B------:R-:W-:-:S05]  /*0190*/  @!P0 IMAD R0, R13, 0x44, R0 ;  /* 0x000000440d008824 */ /* 0x000fca00078e0200 */
[----:B------:R-:W-:-:S05]  /*01a0*/  @!P0 LEA R5, R11, R0, 0x2 ;  /* 0x000000000b058211 */ /* 0x000fca00078e10ff */
[----:B--2---:R0:W-:Y:S01]  /*01b0*/  @!P0 STS [R5], R2 ;  /* 0x0000000205008388 */ /* 0x0041e20000000800 */
[----:B------:R-:W-:Y:S06]  /*01c0*/  BAR.SYNC.DEFER_BLOCKING 0x0 ;  /* 0x0000000000007b1d */ /* 0x000fec0000010000 */
[----:B------:R-:W-:Y:S05]  /*01d0*/  @P1 EXIT ;  /* 0x000000000000194d */ /* 0x000fea0003800000 */
[----:B------:R-:W1:Y:S01]  /*01e0*/  S2R R3, SR_CgaCtaId ;  /* 0x0000000000037919 */ /* 0x000e620000008800 */
[----:B------:R-:W-:-:S04]  /*01f0*/  MOV R0, 0x400 ;  /* 0x0000040000007802 */ /* 0x000fc80000000f00 */
[----:B-1----:R-:W-:Y:S02]  /*0200*/  LEA R0, R3, R0, 0x18 ;  /* 0x0000000003007211 */ /* 0x002fe400078ec0ff */
[----:B0-----:R-:W0:Y:S03]  /*0210*/  LDC.64 R2, c[0x0][0x388] ;  /* 0x0000e200ff027b82 */ /* 0x001e260000000a00 */
[----:B------:R-:W-:-:S04]  /*0220*/  IMAD R0, R11, 0x44, R0 ;  /* 0x000000440b007824 */ /* 0x000fc800078e0200 */
[----:B------:R-:W-:-:S05]  /*0230*/  IMAD R0, R13, 0x4, R0 ;  /* 0x000000040d007824 */ /* 0x000fca00078e0200 */
[----:B------:R-:W1:Y:S01]  /*0240*/  LDS R5, [R0] ;  /* 0x0000000000057984 */ /* 0x000e620000000800 */
[----:B0-----:R-:W-:-:S04]  /*0250*/  IMAD.WIDE.U32 R2, R9, 0xfa0, R2 ;  /* 0x00000fa009027825 */ /* 0x001fc800078e0002 */
[----:B------:R-:W-:-:S05]  /*0260*/  IMAD.WIDE R2, R7, 0x4, R2 ;  /* 0x0000000407027825 */ /* 0x000fca00078e0202 */
[----:B-1----:R-:W-:Y:S01]  /*0270*/  STG.E desc[UR6][R2.64], R5 ;  /* 0x0000000502007986 */ /* 0x002fe2000c101906 */
[----:B------:R-:W-:Y:S05]  /*0280*/  EXIT ;  /* 0x000000000000794d */ /* 0x000fea0003800000 */
.L_x_4:
        /* <DEDUP_REMOVED lines=15> */
.L_x_9:


//--------------------- .text._Z9matix_gpuPiS_S_iii --------------------------
	.section	.text._Z9matix_gpuPiS_S_iii,"ax",@progbits
	.align	128
        .global         _Z9matix_gpuPiS_S_iii
        .type           _Z9matix_gpuPiS_S_iii,@function
        .size           _Z9matix_gpuPiS_S_iii,(.L_x_10 - _Z9matix_gpuPiS_S_iii)
        .other          _Z9matix_gpuPiS_S_iii,@"STO_CUDA_ENTRY STV_DEFAULT"
_Z9matix_gpuPiS_S_iii:
.text._Z9matix_gpuPiS_S_iii:
[----:B------:R-:W-:Y:S01]  /*0000*/  LDC R1, c[0x0][0x37c] ;  /* 0x0000df00ff017b82 */ /* 0x000fe20000000800 */
[----:B------:R-:W0:Y:S01]  /*0010*/  S2R R0, SR_TID.Y ;  /* 0x0000000000007919 */ /* 0x000e220000002200 */
[----:B------:R-:W1:Y:S06]  /*0020*/  LDCU UR10, c[0x0][0x39c] ;  /* 0x00007380ff0a77ac */ /* 0x000e6c0008000800 */
[----:B------:R-:W0:Y:S01]  /*0030*/  LDC R2, c[0x0][0x364] ;  /* 0x0000d900ff027b82 */ /* 0x000e220000000800 */
[----:B------:R-:W-:Y:S01]  /*0040*/  HFMA2 R21, -RZ, RZ, 0, 0 ;  /* 0x00000000ff157431 */ /* 0x000fe200000001ff */
[----:B------:R-:W2:Y:S01]  /*0050*/  S2R R13, SR_TID.X ;  /* 0x00000000000d7919 */ /* 0x000ea20000002100 */
[----:B------:R-:W3:Y:S01]  /*0060*/  LDCU UR14, c[0x0][0x3a0] ;  /* 0x00007400ff0e77ac */ /* 0x000ee20008000800 */
[----:B------:R-:W4:Y:S04]  /*0070*/  LDCU.64 UR8, c[0x0][0x358] ;  /* 0x00006b00ff0877ac */ /* 0x000f280008000a00 */
[----:B------:R-:W0:Y:S08]  /*0080*/  S2UR UR4, SR_CTAID.Y ;  /* 0x00000000000479c3 */ /* 0x000e300000002600 */
[----:B------:R-:W2:Y:S01]  /*0090*/  S2UR UR5, SR_CTAID.X ;  /* 0x00000000000579c3 */ /* 0x000ea20000002500 */
[----:B-1----:R-:W-:-:S07]  /*00a0*/  UISETP.GE.AND UP0, UPT, UR10, -0xf, UPT ;  /* 0xfffffff10a00788c */ /* 0x002fce000bf06270 */
[----:B------:R-:W2:Y:S01]  /*00b0*/  LDC R3, c[0x0][0x360] ;  /* 0x0000d800ff037b82 */ /* 0x000ea20000000800 */
[----:B0-----:R-:W-:Y:S02]  /*00c0*/  IMAD R2, R2, UR4, R0 ;  /* 0x0000000402027c24 */ /* 0x001fe4000f8e0200 */
[----:B--2---:R-:W-:Y:S01]  /*00d0*/  IMAD R3, R3, UR5, R13 ;  /* 0x0000000503037c24 */ /* 0x004fe2000f8e020d */
[----:B---34-:R-:W-:Y:S06]  /*00e0*/  BRA.U !UP0, `(.L_x_5) ;  /* 0x00000005083c7547 */ /* 0x018fec000b800000 */
[----:B------:R-:W0:Y:S01]  /*00f0*/  S2UR UR7, SR_CgaCtaId ;  /* 0x00000000000779c3 */ /* 0x000e220000008800 */
[----:B------:R-:W1:Y:S01]  /*0100*/  LDCU UR12, c[0x0][0x398] ;  /* 0x00007300ff0c77ac */ /* 0x000e620008000800 */
[----:B------:R-:W-:Y:S01]  /*0110*/  MOV R21, RZ ;  /* 0x000000ff00157202 */ /* 0x000fe20000000f00 */
[----:B------:R-:W-:Y:S01]  /*0120*/  IMAD R14, R2, UR10, R13 ;  /* 0x0000000a020e7c24 */ /* 0x000fe2000f8e020d */
[----:B------:R-:W2:Y:S04]  /*0130*/  LDCU UR11, c[0x0][0x3a0] ;  /* 0x00007400ff0b77ac */ /* 0x000ea80008000800 */
[----:B------:R-:W3:Y:S01]  /*0140*/  LDC R12, c[0x0][0x3a0] ;  /* 0x0000e800ff0c7b82 */ /* 0x000ee20000000800 */
[----:B------:R-:W-:Y:S01]  /*0150*/  UMOV UR5, 0x400 ;  /* 0x0000040000057882 */ /* 0x000fe20000000000 */
[----:B------:R-:W-:-:S02]  /*0160*/  USHF.R.S32.HI UR4, URZ, 0x1f, UR10 ;  /* 0x0000001fff047899 */ /* 0x000fc4000801140a */
[----:B------:R-:W-:Y:S02]  /*0170*/  UIADD3 UR6, UPT, UPT, UR5, 0x400, URZ ;  /* 0x0000040005067890 */ /* 0x000fe4000fffe0ff */
[----:B------:R-:W-:Y:S01]  /*0180*/  ULEA.HI UR4, UR4, UR10, URZ, 0x4 ;  /* 0x0000000a04047291 */ /* 0x000fe2000f8f20ff */
[----:B------:R-:W4:Y:S01]  /*0190*/  LDCU UR13, c[0x0][0x39c] ;  /* 0x00007380ff0d77ac */ /* 0x000f220008000800 */
[----:B-1----:R-:W-:Y:S02]  /*01a0*/  ISETP.GE.AND P1, PT, R2, UR12, PT ;  /* 0x0000000c02007c0c */ /* 0x002fe4000bf26270 */
[----:B------:R-:W-:Y:S01]  /*01b0*/  USHF.R.S32.HI UR4, URZ, 0x4, UR4 ;  /* 0x00000004ff047899 */ /* 0x000fe20008011404 */
[----:B--2---:R-:W-:Y:S01]  /*01c0*/  IMAD R19, R0, UR11, R3 ;  /* 0x0000000b00137c24 */ /* 0x004fe2000f8e0203 */
[----:B0-----:R-:W-:Y:S02]  /*01d0*/  ULEA UR5, UR7, UR5, 0x18 ;  /* 0x0000000507057291 */ /* 0x001fe4000f8ec0ff */
[----:B------:R-:W-:-:S02]  /*01e0*/  ULEA UR6, UR7, UR6, 0x18 ;  /* 0x0000000607067291 */ /* 0x000fc4000f8ec0ff */
[----:B------:R-:W-:Y:S02]  /*01f0*/  UIADD3 UR4, UPT, UPT, -UR4, URZ, URZ ;  /* 0x000000ff04047290 */ /* 0x000fe4000fffe1ff */
[C---:B------:R-:W-:Y:S02]  /*0200*/  LEA R16, R0.reuse, UR5, 0x6 ;  /* 0x0000000500107c11 */ /* 0x040fe4000f8e30ff */
[C---:B------:R-:W-:Y:S02]  /*0210*/  LEA R15, R13.reuse, UR6, 0x2 ;  /* 0x000000060d0f7c11 */ /* 0x040fe4000f8e10ff */
[----:B------:R-:W-:Y:S02]  /*0220*/  LEA R18, R13, R16, 0x2 ;  /* 0x000000100d127211 */ /* 0x000fe400078e10ff */
[----:B----4-:R-:W-:-:S07]  /*0230*/  LEA R17, R0, R15, 0x6 ;  /* 0x0000000f00117211 */ /* 0x010fce00078e30ff */
.L_x_6:
[----:B------:R-:W-:Y:S01]  /*0240*/  ISETP.GE.U32.AND P0, PT, R0, UR13, PT ;  /* 0x0000000d00007c0c */ /* 0x000fe2000bf06070 */
[----:B------:R-:W-:Y:S01]  /*0250*/  HFMA2 R22, -RZ, RZ, 0, 0 ;  /* 0x00000000ff167431 */ /* 0x000fe200000001ff */
[----:B------:R-:W-:Y:S02]  /*0260*/  ISETP.GE.U32.OR P2, PT, R13, UR13, P1 ;  /* 0x0000000d0d007c0c */ /* 0x000fe40008f46470 */
[----:B---3--:R-:W-:Y:S02]  /*0270*/  ISETP.GE.OR P0, PT, R3, R12, P0 ;  /* 0x0000000c0300720c */ /* 0x008fe40000706670 */
[----:B------:R-:W-:-:S09]  /*0280*/  MOV R29, RZ ;  /* 0x000000ff001d7202 */ /* 0x000fd20000000f00 */
[----:B------:R-:W0:Y:S08]  /*0290*/  @!P2 LDC.64 R6, c[0x0][0x380] ;  /* 0x0000e000ff06ab82 */ /* 0x000e300000000a00 */
[----:B------:R-:W1:Y:S01]  /*02a0*/  @!P0 LDC.64 R4, c[0x0][0x388] ;  /* 0x0000e200ff048b82 */ /* 0x000e620000000a00 */
[----:B0-----:R-:W-:-:S05]  /*02b0*/  @!P2 IMAD.WIDE.U32 R6, R14, 0x4, R6 ;  /* 0x000000040e06a825 */ /* 0x001fca00078e0006 */
[----:B------:R-:W2:Y:S01]  /*02c0*/  @!P2 LDG.E R29, desc[UR8][R6.64] ;  /* 0x00000008061da981 */ /* 0x000ea2000c1e1900 */
[----:B-1----:R-:W-:-:S05]  /*02d0*/  @!P0 IMAD.WIDE.U32 R24, R19, 0x4, R4 ;  /* 0x0000000413188825 */ /* 0x002fca00078e0004 */
[----:B------:R-:W3:Y:S01]  /*02e0*/  @!P0 LDG.E R22, desc[UR8][R24.64] ;  /* 0x0000000818168981 */ /* 0x000ee2000c1e1900 */
[----:B------:R-:W-:-:S04]  /*02f0*/  UIADD3 UR4, UPT, UPT, UR4, 0x1, URZ ;  /* 0x0000000104047890 */ /* 0x000fc8000fffe0ff */
[----:B------:R-:W-:Y:S01]  /*0300*/  UISETP.NE.AND UP0, UPT, UR4, 0x1, UPT ;  /* 0x000000010400788c */ /* 0x000fe2000bf05270 */
[----:B------:R-:W-:Y:S02]  /*0310*/  IADD3 R0, PT, PT, R0, 0x10, RZ ;  /* 0x0000001000007810 */ /* 0x000fe40007ffe0ff */
[----:B------:R-:W-:Y:S02]  /*0320*/  IADD3 R13, PT, PT, R13, 0x10, RZ ;  /* 0x000000100d0d7810 */ /* 0x000fe40007ffe0ff */
[----:B------:R-:W-:Y:S02]  /*0330*/  IADD3 R14, PT, PT, R14, 0x10, RZ ;  /* 0x000000100e0e7810 */ /* 0x000fe40007ffe0ff */
[----:B------:R-:W-:Y:S01]  /*0340*/  LEA R19, R12, R19, 0x4 ;  /* 0x000000130c137211 */ /* 0x000fe200078e20ff */
[----:B--2---:R-:W-:Y:S04]  /*0350*/  STS [R18], R29 ;  /* 0x0000001d12007388 */ /* 0x004fe80000000800 */
[----:B---3--:R-:W-:Y:S01]  /*0360*/  STS [R17], R22 ;  /* 0x0000001611007388 */ /* 0x008fe20000000800 */
[----:B------:R-:W-:Y:S06]  /*0370*/  BAR.SYNC.DEFER_BLOCKING 0x0 ;  /* 0x0000000000007b1d */ /* 0x000fec0000010000 */
[----:B------:R-:W-:Y:S04]  /*0380*/  LDS R28, [R15] ;  /* 0x000000000f1c7984 */ /* 0x000fe80000000800 */
[----:B------:R-:W0:Y:S04]  /*0390*/  LDS.128 R8, [R16] ;  /* 0x0000000010087984 */ /* 0x000e280000000c00 */
[----:B------:R-:W1:Y:S04]  /*03a0*/  LDS R24, [R15+0x40] ;  /* 0x000040000f187984 */ /* 0x000e680000000800 */
[----:B------:R-:W2:Y:S04]  /*03b0*/  LDS R27, [R15+0x80] ;  /* 0x000080000f1b7984 */ /* 0x000ea80000000800 */
[----:B------:R-:W3:Y:S04]  /*03c0*/  LDS R26, [R15+0xc0] ;  /* 0x0000c0000f1a7984 */ /* 0x000ee80000000800 */
[----:B------:R-:W-:Y:S04]  /*03d0*/  LDS R23, [R15+0x100] ;  /* 0x000100000f177984 */ /* 0x000fe80000000800 */
[----:B------:R-:W4:Y:S04]  /*03e0*/  LDS.128 R4, [R16+0x10] ;  /* 0x0000100010047984 */ /* 0x000f280000000c00 */
[----:B------:R-:W5:Y:S04]  /*03f0*/  LDS R20, [R15+0x140] ;  /* 0x000140000f147984 */ /* 0x000f680000000800 */
[----:B------:R-:W5:Y:S04]  /*0400*/  LDS R25, [R15+0x180] ;  /* 0x000180000f197984 */ /* 0x000f680000000800 */
[----:B------:R-:W5:Y:S01]  /*0410*/  LDS R22, [R15+0x1c0] ;  /* 0x0001c0000f167984 */ /* 0x000f620000000800 */
[----:B0-----:R-:W-:-:S03]  /*0420*/  IMAD R8, R8, R28, R21 ;  /* 0x0000001c08087224 */ /* 0x001fc600078e0215 */
[----:B------:R-:W-:Y:S01]  /*0430*/  LDS R21, [R15+0x200] ;  /* 0x000200000f157984 */ /* 0x000fe20000000800 */
[----:B-1----:R-:W-:-:S03]  /*0440*/  IMAD R8, R24, R9, R8 ;  /* 0x0000000918087224 */ /* 0x002fc600078e0208 */
[----:B------:R-:W-:Y:S01]  /*0450*/  LDS R24, [R15+0x240] ;  /* 0x000240000f187984 */ /* 0x000fe20000000800 */
[----:B--2---:R-:W-:-:S04]  /*0460*/  IMAD R8, R27, R10, R8 ;  /* 0x0000000a1b087224 */ /* 0x004fc800078e0208 */
[----:B---3--:R-:W-:Y:S02]  /*0470*/  IMAD R26, R26, R11, R8 ;  /* 0x0000000b1a1a7224 */ /* 0x008fe400078e0208 */
[----:B------:R-:W0:Y:S02]  /*0480*/  LDS.128 R8, [R16+0x20] ;  /* 0x0000200010087984 */ /* 0x000e240000000c00 */
[----:B----4-:R-:W-:Y:S02]  /*0490*/  IMAD R4, R4, R23, R26 ;  /* 0x0000001704047224 */ /* 0x010fe400078e021a */
[----:B------:R-:W1:Y:S02]  /*04a0*/  LDS R23, [R15+0x280] ;  /* 0x000280000f177984 */ /* 0x000e640000000800 */
[----:B-----5:R-:W-:Y:S02]  /*04b0*/  IMAD R4, R20, R5, R4 ;  /* 0x0000000514047224 */ /* 0x020fe400078e0204 */
[----:B------:R-:W2:Y:S02]  /*04c0*/  LDS R20, [R15+0x2c0] ;  /* 0x0002c0000f147984 */ /* 0x000ea40000000800 */
[----:B------:R-:W-:-:S02]  /*04d0*/  IMAD R4, R25, R6, R4 ;  /* 0x0000000619047224 */ /* 0x000fc400078e0204 */
[----:B------:R-:W-:Y:S02]  /*04e0*/  LDS R25, [R15+0x300] ;  /* 0x000300000f197984 */ /* 0x000fe40000000800 */
[----:B------:R-:W-:Y:S02]  /*04f0*/  IMAD R26, R22, R7, R4 ;  /* 0x00000007161a7224 */ /* 0x000fe400078e0204 */
[----:B------:R-:W3:Y:S04]  /*0500*/  LDS.128 R4, [R16+0x30] ;  /* 0x0000300010047984 */ /* 0x000ee80000000c00 */
[----:B------:R-:W4:Y:S01]  /*0510*/  LDS R22, [R15+0x340] ;  /* 0x000340000f167984 */ /* 0x000f220000000800 */
[----:B0-----:R-:W-:-:S03]  /*0520*/  IMAD R26, R8, R21, R26 ;  /* 0x00000015081a7224 */ /* 0x001fc600078e021a */
[----:B------:R-:W0:Y:S04]  /*0530*/  LDS R21, [R15+0x380] ;  /* 0x000380000f157984 */ /* 0x000e280000000800 */
[----:B------:R-:W5:Y:S01]  /*0540*/  LDS R8, [R15+0x3c0] ;  /* 0x0003c0000f087984 */ /* 0x000f620000000800 */
[----:B------:R-:W-:-:S04]  /*0550*/  IMAD R9, R24, R9, R26 ;  /* 0x0000000918097224 */ /* 0x000fc800078e021a */
[----:B-1----:R-:W-:-:S04]  /*0560*/  IMAD R9, R23, R10, R9 ;  /* 0x0000000a17097224 */ /* 0x002fc800078e0209 */
[----:B--2---:R-:W-:-:S04]  /*0570*/  IMAD R9, R20, R11, R9 ;  /* 0x0000000b14097224 */ /* 0x004fc800078e0209 */
[----:B---3--:R-:W-:-:S04]  /*0580*/  IMAD R4, R4, R25, R9 ;  /* 0x0000001904047224 */ /* 0x008fc800078e0209 */
[----:B----4-:R-:W-:-:S04]  /*0590*/  IMAD R4, R22, R5, R4 ;  /* 0x0000000516047224 */ /* 0x010fc800078e0204 */
[----:B0-----:R-:W-:-:S04]  /*05a0*/  IMAD R21, R21, R6, R4 ;  /* 0x0000000615157224 */ /* 0x001fc800078e0204 */
[----:B-----5:R-:W-:Y:S01]  /*05b0*/  IMAD R21, R8, R7, R21 ;  /* 0x0000000708157224 */ /* 0x020fe200078e0215 */
[----:B------:R-:W-:Y:S06]  /*05c0*/  BAR.SYNC.DEFER_BLOCKING 0x0 ;  /* 0x0000000000007b1d */ /* 0x000fec0000010000 */
[----:B------:R-:W-:Y:S05]  /*05d0*/  BRA.U UP0, `(.L_x_6) ;  /* 0xfffffffd00187547 */ /* 0x000fea000b83ffff */
.L_x_5:
[----:B------:R-:W0:Y:S01]  /*05e0*/  LDCU UR4, c[0x0][0x398] ;  /* 0x00007300ff0477ac */ /* 0x000e220008000800 */
[----:B------:R-:W-:-:S04]  /*05f0*/  ISETP.GE.AND P0, PT, R3, UR14, PT ;  /* 0x0000000e03007c0c */ /* 0x000fc8000bf06270 */
[----:B0-----:R-:W-:-:S13]  /*0600*/  ISETP.GE.OR P0, PT, R2, UR4, P0 ;  /* 0x0000000402007c0c */ /* 0x001fda0008706670 */
[----:B------:R-:W-:Y:S05]  /*0610*/  @P0 EXIT ;  /* 0x000000000000094d */ /* 0x000fea0003800000 */
[----:B------:R-:W0:Y:S01]  /*0620*/  LDC.64 R4, c[0x0][0x390] ;  /* 0x0000e400ff047b82 */ /* 0x000e220000000a00 */
[----:B------:R-:W-:-:S04]  /*0630*/  IMAD R3, R2, UR14, R3 ;  /* 0x0000000e02037c24 */ /* 0x000fc8000f8e0203 */
[----:B0-----:R-:W-:-:S05]  /*0640*/  IMAD.WIDE R2, R3, 0x4, R4 ;  /* 0x0000000403027825 */ /* 0x001fca00078e0204 */
[----:B------:R-:W-:Y:S01]  /*0650*/  STG.E desc[UR8][R2.64], R21 ;  /* 0x0000001502007986 */ /* 0x000fe2000c101908 */
[----:B------:R-:W-:Y:S05]  /*0660*/  EXIT ;  /* 0x000000000000794d */ /* 0x000fea0003800000 */
.L_x_7:
        /* <DEDUP_REMOVED lines=9> */
.L_x_10:


//--------------------- .nv.shared._Z7sum_gpuPiS_i --------------------------
	.section	.nv.shared._Z7sum_gpuPiS_i,"aw",@nobits
	.sectionflags	@""
	.align	4
.nv.shared._Z7sum_gpuPiS_i:
	.zero		1088


//--------------------- .nv.shared.reserved.0     --------------------------
	.section	.nv.shared.reserved.0,"aw",@nobits
	.weak		__nv_reservedSMEM_offset_0_alias
	.size		__nv_reservedSMEM_offset_0_alias, 0, 64
	.other		__nv_reservedSMEM_offset_0_alias,@"STO_CUDA_RESERVED_SHARED STV_DEFAULT"
__nv_reservedSMEM_offset_0_alias:
	.zero		0
	.zero		64


//--------------------- .nv.global                --------------------------
	.section	.nv.global,"aw",@nobits
	.align	4
.nv.global:
	.type		a,@object
	.size		a,(b - a)
	.other		a,@"STV_DEFAULT STO_CUDA_MANAGED"
a:
	.zero		2000000
	.type		b,@object
	.size		b,(c - b)
	.other		b,@"STV_DEFAULT STO_CUDA_MANAGED"
b:
	.zero		2000000
	.type		c,@object
	.size		c,(.L_2 - c)
	.other		c,@"STV_DEFAULT STO_CUDA_MANAGED"
c:
	.zero		4000000
.L_2:


//--------------------- .nv.shared._Z5transPA500_iPA1000_i --------------------------
	.section	.nv.shared._Z5transPA500_iPA1000_i,"aw",@nobits
	.sectionflags	@""
	.align	4
.nv.shared._Z5transPA500_iPA1000_i:
	.zero		2112


//--------------------- .nv.shared._Z9matix_gpuPiS_S_iii --------------------------
	.section	.nv.shared._Z9matix_gpuPiS_S_iii,"aw",@nobits
	.sectionflags	@""
	.align	4
.nv.shared._Z9matix_gpuPiS_S_iii:
	.zero		3072


//--------------------- .nv.constant0._Z7sum_gpuPiS_i --------------------------
	.section	.nv.constant0._Z7sum_gpuPiS_i,"a",@progbits
	.sectionflags	@""
	.align	4
.nv.constant0._Z7sum_gpuPiS_i:
	.zero		916


//--------------------- .nv.constant0._Z5transPA500_iPA1000_i --------------------------
	.section	.nv.constant0._Z5transPA500_iPA1000_i,"a",@progbits
	.sectionflags	@""
	.align	4
.nv.constant0._Z5transPA500_iPA1000_i:
	.zero		912


//--------------------- .nv.constant0._Z9matix_gpuPiS_S_iii --------------------------
	.section	.nv.constant0._Z9matix_gpuPiS_S_iii,"a",@progbits
	.sectionflags	@""
	.align	4
.nv.constant0._Z9matix_gpuPiS_S_iii:
	.zero		932


//--------------------- SYMBOLS --------------------------

	.type		.nv.reservedSmem.offset0,@object
	.size		.nv.reservedSmem.offset0,0x4
	.type		.nv.reservedSmem.cap,@object
	.size		.nv.reservedSmem.cap,0x4
